//
// Generated by NVIDIA NVVM Compiler
//
// Compiler Build ID: CL-36424714
// Cuda compilation tools, release 13.0, V13.0.88
// Based on NVVM 20.0.0
//

.version 9.0
.target sm_100
.address_size 64

	// .globl	_Z12helloFromGPUv
.extern .func  (.param .b32 func_retval0) vprintf
(
	.param .b64 vprintf_param_0,
	.param .b64 vprintf_param_1
)
;
.global .align 1 .b8 $str[33] = {72, 101, 108, 108, 111, 32, 87, 111, 114, 76, 100, 32, 102, 114, 111, 109, 32, 71, 80, 85, 32, 116, 104, 114, 101, 97, 100, 32, 37, 100, 33, 10};

.visible .entry _Z12helloFromGPUv()
{
	.local .align 8 .b8 	__local_depot0[8];
	.reg .b64 	%SP;
	.reg .b64 	%SPL;
	.reg .b32 	%r<4>;
	.reg .b64 	%rd<5>;

	mov.u64 	%SPL, __local_depot0;
	cvta.local.u64 	%SP, %SPL;
	add.u64 	%rd1, %SP, 0;
	add.u64 	%rd2, %SPL, 0;
	mov.u32 	%r1, %tid.x;
	st.local.u32 	[%rd2], %r1;
	mov.u64 	%rd3, $str;
	cvta.global.u64 	%rd4, %rd3;
	{ // callseq 0, 0
	.param .b64 param0;
	st.param.b64 	[param0], %rd4;
	.param .b64 param1;
	st.param.b64 	[param1], %rd1;
	.param .b32 retval0;
	call.uni (retval0), 
	vprintf, 
	(
	param0, 
	param1
	);
	ld.param.b32 	%r2, [retval0];
	} // callseq 0
	ret;

}


// ===== COMPILED SASS (sm_100) =====

	.target	sm_100

	.elftype	@"ET_EXEC"


//--------------------- .note.nv.tkinfo           --------------------------
	.section	.note.nv.tkinfo,"",@"SHT_NOTE"
	.sectionflags	@"SHF_NOTE_NV_TKINFO"
	.tkinfo
        /*0018*/ 	.word	0x00000002
        /*0030*/ 	.string	""
        /*0030*/ 	.string	"ptxas"
        /*0030*/ 	.string	"Cuda compilation tools, release 13.0, V13.0.88"
        /*0030*/ 	.string	"Build cuda_13.0.r13.0/compiler.36424714_0"
        /*0030*/ 	.string	"-arch sm_100 -m 64 "



//--------------------- .note.nv.cuinfo           --------------------------
	.section	.note.nv.cuinfo,"",@"SHT_NOTE"
	.sectionflags	@"SHF_NOTE_NV_CUINFO"
        /*0018*/ 	.short	0x0002
        /*001a*/ 	.short	0x0064
        /*001c*/ 	.short	0x0082
	.zero		2


//--------------------- .nv.info                  --------------------------
	.section	.nv.info,"",@"SHT_CUDA_INFO"
	.align	4


	//----- nvinfo : EIATTR_REGCOUNT
	.align		4
        /*0000*/ 	.byte	0x04, 0x2f
        /*0002*/ 	.short	(.L_2 - .L_1)
	.align		4
.L_1:
        /*0004*/ 	.word	index@(_Z12helloFromGPUv)
        /*0008*/ 	.word	0x00000018


	//----- nvinfo : EIATTR_FRAME_SIZE
	.align		4
.L_2:
        /*000c*/ 	.byte	0x04, 0x11
        /*000e*/ 	.short	(.L_4 - .L_3)
	.align		4
.L_3:
        /*0010*/ 	.word	index@(_Z12helloFromGPUv)
        /*0014*/ 	.word	0x00000008


	//----- nvinfo : EIATTR_MIN_STACK_SIZE
	.align		4
.L_4:
        /*0018*/ 	.byte	0x04, 0x12
        /*001a*/ 	.short	(.L_6 - .L_5)
	.align		4
.L_5:
        /*001c*/ 	.word	index@(_Z12helloFromGPUv)
        /*0020*/ 	.word	0x00000008
.L_6:


//--------------------- .nv.compat                --------------------------
	.section	.nv.compat,"",@"SHT_CUDA_COMPAT_INFO"
	.align	4
        /*0000*/ 	.byte	0x02, 0x09, 0x00, 0x00, 0x02, 0x02, 0x01, 0x00, 0x02, 0x05, 0x05, 0x00, 0x03, 0x07, 0x01, 0x01
        /*0010*/ 	.byte	0x02, 0x03, 0x00, 0x00, 0x02, 0x06, 0x01, 0x00, 0x04, 0x0b, 0x08, 0x00, 0x09, 0x00, 0x00, 0x00
        /*0020*/ 	.byte	0x00, 0x00, 0x00, 0x00


//--------------------- .nv.info._Z12helloFromGPUv --------------------------
	.section	.nv.info._Z12helloFromGPUv,"",@"SHT_CUDA_INFO"
	.sectionflags	@""
	.align	4


	//----- nvinfo : EIATTR_CUDA_API_VERSION
	.align		4
        /*0000*/ 	.byte	0x04, 0x37
        /*0002*/ 	.short	(.L_8 - .L_7)
.L_7:
        /*0004*/ 	.word	0x00000082


	//----- nvinfo : EIATTR_SPARSE_MMA_MASK
	.align		4
.L_8:
        /*0008*/ 	.byte	0x03, 0x50
        /*000a*/ 	.short	0x0000


	//----- nvinfo : EIATTR_MAXREG_COUNT
	.align		4
        /*000c*/ 	.byte	0x03, 0x1b
        /*000e*/ 	.short	0x00ff


	//----- nvinfo : EIATTR_EXTERNS
	.align		4
        /*0010*/ 	.byte	0x04, 0x0f
        /*0012*/ 	.short	(.L_10 - .L_9)


	//   ....[0]....
	.align		4
.L_9:
        /*0014*/ 	.word	index@(vprintf)


	//----- nvinfo : EIATTR_MERCURY_ISA_VERSION
	.align		4
.L_10:
        /*0018*/ 	.byte	0x03, 0x5f
        /*001a*/ 	.short	0x0101


	//----- nvinfo : EIATTR_VRC_CTA_INIT_COUNT
	.align		4
        /*001c*/ 	.byte	0x02, 0x4a
	.zero		1
	.zero		1


	//----- nvinfo : EIATTR_SYSCALL_OFFSETS
	.align		4
        /*0020*/ 	.byte	0x04, 0x46
        /*0022*/ 	.short	(.L_12 - .L_11)


	//   ....[0]....
.L_11:
        /*0024*/ 	.word	0x000000e0


	//----- nvinfo : EIATTR_EXIT_INSTR_OFFSETS
	.align		4
.L_12:
        /*0028*/ 	.byte	0x04, 0x1c
        /*002a*/ 	.short	(.L_14 - .L_13)


	//   ....[0]....
.L_13:
        /*002c*/ 	.word	0x000000f0


	//----- nvinfo : EIATTR_SW_WAR
	.align		4
.L_14:
        /*0030*/ 	.byte	0x04, 0x36
        /*0032*/ 	.short	(.L_16 - .L_15)
.L_15:
        /*0034*/ 	.word	0x00000008
.L_16:


//--------------------- .nv.callgraph             --------------------------
	.section	.nv.callgraph,"",@"SHT_CUDA_CALLGRAPH"
	.align	4
	.sectionentsize	8
	.align		4
        /*0000*/ 	.word	0x00000000
	.align		4
        /*0004*/ 	.word	0xffffffff
	.align		4
        /*0008*/ 	.word	index@(_Z12helloFromGPUv)
	.align		4
        /*000c*/ 	.word	index@(vprintf)
	.align		4
        /*0010*/ 	.word	0x00000000
	.align		4
        /*0014*/ 	.word	0xfffffffe
	.align		4
        /*0018*/ 	.word	0x00000000
	.align		4
        /*001c*/ 	.word	0xfffffffd
	.align		4
        /*0020*/ 	.word	0x00000000
	.align		4
        /*0024*/ 	.word	0xfffffffc


//--------------------- .nv.constant4             --------------------------
	.section	.nv.constant4,"a",@progbits
	.align	8
	.align		8
.nv.constant4:
        /*0000*/ 	.dword	vprintf
	.align		8
        /*0008*/ 	.dword	$str


//--------------------- .text._Z12helloFromGPUv   --------------------------
	.section	.text._Z12helloFromGPUv,"ax",@progbits
	.align	128
        .global         _Z12helloFromGPUv
        .type           _Z12helloFromGPUv,@function
        .size           _Z12helloFromGPUv,(.L_x_2 - _Z12helloFromGPUv)
        .other          _Z12helloFromGPUv,@"STO_CUDA_ENTRY STV_DEFAULT"
_Z12helloFromGPUv:
.text._Z12helloFromGPUv:
[----:B------:R-:W0:Y:S01]  /*0000*/  LDC R1, c[0x0][0x37c] ;  /* 0x0000df00ff017b82 */ /* 0x000e220000000800 */
[----:B------:R-:W1:Y:S01]  /*0010*/  S2R R8, SR_TID.X ;  /* 0x0000000000087919 */ /* 0x000e620000002100 */
[----:B0-----:R-:W-:Y:S01]  /*0020*/  VIADD R1, R1, 0xfffffff8 ;  /* 0xfffffff801017836 */ /* 0x001fe20000000000 */
[----:B------:R-:W-:Y:S01]  /*0030*/  MOV R0, 0x0 ;  /* 0x0000000000007802 */ /* 0x000fe20000000f00 */
[----:B------:R-:W0:Y:S04]  /*0040*/  LDCU UR4, c[0x0][0x2f8] ;  /* 0x00005f00ff0477ac */ /* 0x000e280008000800 */
[----:B------:R2:W3:Y:S01]  /*0050*/  LDC.64 R2, c[0x4][R0] ;  /* 0x0100000000027b82 */ /* 0x0004e20000000a00 */
[----:B------:R-:W4:Y:S01]  /*0060*/  LDCU.64 UR6, c[0x4][0x8] ;  /* 0x01000100ff0677ac */ /* 0x000f220008000a00 */
[----:B------:R-:W5:Y:S01]  /*0070*/  LDCU UR5, c[0x0][0x2fc] ;  /* 0x00005f80ff0577ac */ /* 0x000f620008000800 */
[----:B0-----:R-:W-:Y:S01]  /*0080*/  IADD3 R6, P0, PT, R1, UR4, RZ ;  /* 0x0000000401067c10 */ /* 0x001fe2000ff1e0ff */
[----:B----4-:R-:W-:Y:S01]  /*0090*/  IMAD.U32 R4, RZ, RZ, UR6 ;  /* 0x00000006ff047e24 */ /* 0x010fe2000f8e00ff */
[----:B------:R-:W-:-:S03]  /*00a0*/  MOV R5, UR7 ;  /* 0x0000000700057c02 */ /* 0x000fc60008000f00 */
[----:B-----5:R-:W-:Y:S01]  /*00b0*/  IMAD.X R7, RZ, RZ, UR5, P0 ;  /* 0x00000005ff077e24 */ /* 0x020fe200080e06ff */
[----:B-1----:R2:W-:Y:S07]  /*00c0*/  STL [R1], R8 ;  /* 0x0000000801007387 */ /* 0x0025ee0000100800 */
[----:B------:R-:W-:-:S07]  /*00d0*/  LEPC R20, `(.L_x_0) ;  /* 0x000000001014794e */ /* 0x000fce0000000000 */
[----:B--23--:R-:W-:Y:S05]  /*00e0*/  CALL.ABS.NOINC R2 ;  /* 0x0000000002007343 */ /* 0x00cfea0003c00000 */
.L_x_0:
[----:B------:R-:W-:Y:S05]  /*00f0*/  EXIT ;  /* 0x000000000000794d */ /* 0x000fea0003800000 */
.L_x_1:
[----:B------:R-:W-:-:S00]  /*0100*/  BRA `(.L_x_1) ;  /* 0xfffffffc00fc7947 */ /* 0x000fc0000383ffff */
[----:B------:R-:W-:-:S00]  /*0110*/  NOP ;  /* 0x0000000000007918 */ /* 0x000fc00000000000 */
        /* <DEDUP_REMOVED lines=14> */
.L_x_2:


//--------------------- .nv.global.init           --------------------------
	.section	.nv.global.init,"aw",@progbits
.nv.global.init:
	.type		$str,@object
	.size		$str,(.L_0 - $str)
$str:
        /*0000*/ 	.byte	0x48, 0x65, 0x6c, 0x6c, 0x6f, 0x20, 0x57, 0x6f, 0x72, 0x4c, 0x64, 0x20, 0x66, 0x72, 0x6f, 0x6d
        /*0010*/ 	.byte	0x20, 0x47, 0x50, 0x55, 0x20, 0x74, 0x68, 0x72, 0x65, 0x61, 0x64, 0x20, 0x25, 0x64, 0x21, 0x0a
        /*0020*/ 	.byte	0x00
.L_0:


//--------------------- .nv.shared.reserved.0     --------------------------
	.section	.nv.shared.reserved.0,"aw",@nobits
	.weak		__nv_reservedSMEM_offset_0_alias
	.size		__nv_reservedSMEM_offset_0_alias, 0, 64
	.other		__nv_reservedSMEM_offset_0_alias,@"STO_CUDA_RESERVED_SHARED STV_DEFAULT"
__nv_reservedSMEM_offset_0_alias:
	.zero		0
	.zero		64


//--------------------- .nv.constant0._Z12helloFromGPUv --------------------------
	.section	.nv.constant0._Z12helloFromGPUv,"a",@progbits
	.sectionflags	@""
	.align	4
.nv.constant0._Z12helloFromGPUv:
	.zero		896


//--------------------- SYMBOLS --------------------------

	.type		.nv.reservedSmem.offset0,@object
	.size		.nv.reservedSmem.offset0,0x4
	.type		vprintf,@function
